	.headerflags	@"EF_CUDA_TEXMODE_UNIFIED EF_CUDA_64BIT_ADDRESS EF_CUDA_ACCELERATORS EF_CUDA_SM90 EF_CUDA_VIRTUAL_SM(EF_CUDA_SM90)"
	.elftype	@"ET_EXEC"


//--------------------- .nv.info                  --------------------------
	.section	.nv.info,"",@"SHT_CUDA_INFO"
	.align	4


	//----- nvinfo : EIATTR_REGCOUNT
	.align		4
        /*0000*/ 	.byte	0x04, 0x2f
        /*0002*/ 	.short	(.L_1 - .L_0)
	.align		4
.L_0:
        /*0004*/ 	.word	index@(triton_poi_fused_clone_3)
        /*0008*/ 	.word	0x00000012


	//----- nvinfo : EIATTR_MIN_STACK_SIZE
	.align		4
.L_1:
        /*000c*/ 	.byte	0x04, 0x12
        /*000e*/ 	.short	(.L_3 - .L_2)
	.align		4
.L_2:
        /*0010*/ 	.word	index@(triton_poi_fused_clone_3)
        /*0014*/ 	.word	0x00000000


	//----- nvinfo : EIATTR_FRAME_SIZE
	.align		4
.L_3:
        /*0018*/ 	.byte	0x04, 0x11
        /*001a*/ 	.short	(.L_5 - .L_4)
	.align		4
.L_4:
        /*001c*/ 	.word	index@(triton_poi_fused_clone_3)
        /*0020*/ 	.word	0x00000000


	//----- nvinfo : EIATTR_MIN_STACK_SIZE
	.align		4
.L_5:
        /*0024*/ 	.byte	0x04, 0x12
        /*0026*/ 	.short	(.L_7 - .L_6)
	.align		4
.L_6:
        /*0028*/ 	.word	index@(triton_poi_fused_clone_3)
        /*002c*/ 	.word	0x00000000
.L_7:


//--------------------- .nv.info.triton_poi_fused_clone_3 --------------------------
	.section	.nv.info.triton_poi_fused_clone_3,"",@"SHT_CUDA_INFO"
	.sectionflags	@""
	.align	4


	//----- nvinfo : EIATTR_CUDA_API_VERSION
	.align		4
        /*0000*/ 	.byte	0x04, 0x37
        /*0002*/ 	.short	(.L_9 - .L_8)
.L_8:
        /*0004*/ 	.word	0x0000007c


	//----- nvinfo : EIATTR_KPARAM_INFO
	.align		4
.L_9:
        /*0008*/ 	.byte	0x04, 0x17
        /*000a*/ 	.short	(.L_11 - .L_10)
.L_10:
        /*000c*/ 	.word	0x00000000
        /*0010*/ 	.short	0x0004
        /*0012*/ 	.short	0x001c
        /*0014*/ 	.byte	0x00, 0xf0, 0x11, 0x00


	//----- nvinfo : EIATTR_KPARAM_INFO
	.align		4
.L_11:
        /*0018*/ 	.byte	0x04, 0x17
        /*001a*/ 	.short	(.L_13 - .L_12)
.L_12:
        /*001c*/ 	.word	0x00000000
        /*0020*/ 	.short	0x0003
        /*0022*/ 	.short	0x0018
        /*0024*/ 	.byte	0x00, 0xf0, 0x11, 0x00


	//----- nvinfo : EIATTR_KPARAM_INFO
	.align		4
.L_13:
        /*0028*/ 	.byte	0x04, 0x17
        /*002a*/ 	.short	(.L_15 - .L_14)
.L_14:
        /*002c*/ 	.word	0x00000000
        /*0030*/ 	.short	0x0002
        /*0032*/ 	.short	0x0010
        /*0034*/ 	.byte	0x00, 0xf4, 0x21, 0x00


	//----- nvinfo : EIATTR_KPARAM_INFO
	.align		4
.L_15:
        /*0038*/ 	.byte	0x04, 0x17
        /*003a*/ 	.short	(.L_17 - .L_16)
.L_16:
        /*003c*/ 	.word	0x00000000
        /*0040*/ 	.short	0x0001
        /*0042*/ 	.short	0x0008
        /*0044*/ 	.byte	0x00, 0xf4, 0x21, 0x00


	//----- nvinfo : EIATTR_KPARAM_INFO
	.align		4
.L_17:
        /*0048*/ 	.byte	0x04, 0x17
        /*004a*/ 	.short	(.L_19 - .L_18)
.L_18:
        /*004c*/ 	.word	0x00000000
        /*0050*/ 	.short	0x0000
        /*0052*/ 	.short	0x0000
        /*0054*/ 	.byte	0x00, 0xf4, 0x21, 0x00


	//----- nvinfo : EIATTR_SPARSE_MMA_MASK
	.align		4
.L_19:
        /*0058*/ 	.byte	0x03, 0x50
        /*005a*/ 	.short	0x0000


	//----- nvinfo : EIATTR_MAXREG_COUNT
	.align		4
        /*005c*/ 	.byte	0x03, 0x1b
        /*005e*/ 	.short	0x00ff


	//----- nvinfo : EIATTR_EXIT_INSTR_OFFSETS
	.align		4
        /*0060*/ 	.byte	0x04, 0x1c
        /*0062*/ 	.short	(.L_21 - .L_20)


	//   ....[0]....
.L_20:
        /*0064*/ 	.word	0x00000390


	//   ....[1]....
        /*0068*/ 	.word	0x000003f0


	//----- nvinfo : EIATTR_REQNTID
	.align		4
.L_21:
        /*006c*/ 	.byte	0x04, 0x10
        /*006e*/ 	.short	(.L_23 - .L_22)
.L_22:
        /*0070*/ 	.word	0x00000020
        /*0074*/ 	.word	0x00000001
        /*0078*/ 	.word	0x00000001


	//----- nvinfo : EIATTR_CBANK_PARAM_SIZE
	.align		4
.L_23:
        /*007c*/ 	.byte	0x03, 0x19
        /*007e*/ 	.short	0x0020


	//----- nvinfo : EIATTR_PARAM_CBANK
	.align		4
        /*0080*/ 	.byte	0x04, 0x0a
        /*0082*/ 	.short	(.L_25 - .L_24)
	.align		4
.L_24:
        /*0084*/ 	.word	index@(.nv.constant0.triton_poi_fused_clone_3)
        /*0088*/ 	.short	0x0210
        /*008a*/ 	.short	0x0020


	//----- nvinfo : EIATTR_SW_WAR
	.align		4
.L_25:
        /*008c*/ 	.byte	0x04, 0x36
        /*008e*/ 	.short	(.L_27 - .L_26)
.L_26:
        /*0090*/ 	.word	0x00000008
.L_27:


//--------------------- .nv.callgraph             --------------------------
	.section	.nv.callgraph,"",@"SHT_CUDA_CALLGRAPH"
	.align	4
	.sectionentsize	8
	.align		4
        /*0000*/ 	.word	0x00000000
	.align		4
        /*0004*/ 	.word	0xffffffff
	.align		4
        /*0008*/ 	.word	0x00000000
	.align		4
        /*000c*/ 	.word	0xfffffffe
	.align		4
        /*0010*/ 	.word	0x00000000
	.align		4
        /*0014*/ 	.word	0xfffffffd
	.align		4
        /*0018*/ 	.word	0x00000000
	.align		4
        /*001c*/ 	.word	0xfffffffc


//--------------------- .text.triton_poi_fused_clone_3 --------------------------
	.section	.text.triton_poi_fused_clone_3,"ax",@progbits
	.sectionflags	@"SHF_BARRIERS=1"
	.align	128
        .global         triton_poi_fused_clone_3
        .type           triton_poi_fused_clone_3,@function
        .size           triton_poi_fused_clone_3,(.L_x_1 - triton_poi_fused_clone_3)
        .other          triton_poi_fused_clone_3,@"STO_CUDA_ENTRY STV_DEFAULT"
triton_poi_fused_clone_3:
.text.triton_poi_fused_clone_3:
[----:B------:R-:W0:Y:S02]  /*0000*/  LDC R1, c[0x0][0x28] ;  /* 0x00000a00ff017b82 */ /* 0x000e240000000800 */
[----:B------:R-:W1:Y:S01]  /*0010*/  S2R R0, SR_CTAID.Y ;  /* 0x0000000000007919 */ /* 0x000e620000002600 */
[----:B------:R-:W2:Y:S01]  /*0020*/  LDC.64 R2, c[0x0][0x210] ;  /* 0x00008400ff027b82 */ /* 0x000ea20000000a00 */
[----:B------:R-:W-:Y:S01]  /*0030*/  ULDC.64 UR6, c[0x0][0x208] ;  /* 0x0000820000067ab9 */ /* 0x000fe20000000a00 */
[----:B------:R-:W3:Y:S01]  /*0040*/  S2R R15, SR_TID.X ;  /* 0x00000000000f7919 */ /* 0x000ee20000002100 */
[----:B------:R-:W4:Y:S01]  /*0050*/  S2R R5, SR_CTAID.X ;  /* 0x0000000000057919 */ /* 0x000f220000002500 */
[----:B-1----:R-:W-:Y:S01]  /*0060*/  SHF.R.U32.HI R4, RZ, 0x1c, R0 ;  /* 0x0000001cff047819 */ /* 0x002fe20000011600 */
[----:B------:R-:W-:-:S03]  /*0070*/  IMAD.SHL.U32 R0, R0, 0x8, RZ ;  /* 0x0000000800007824 */ /* 0x000fc600078e00ff */
[----:B------:R-:W-:Y:S02]  /*0080*/  SGXT.U32 R4, R4, 0x1 ;  /* 0x000000010404781a */ /* 0x000fe40000000000 */
[----:B---3--:R-:W-:Y:S02]  /*0090*/  LOP3.LUT R9, R0, 0x7, R15, 0xf8, !PT ;  /* 0x0000000700097812 */ /* 0x008fe400078ef80f */
[----:B------:R-:W-:Y:S01]  /*00a0*/  SHF.R.U32.HI R7, RZ, 0x3, R15 ;  /* 0x00000003ff077819 */ /* 0x000fe2000001160f */
[----:B----4-:R-:W-:Y:S01]  /*00b0*/  IMAD.SHL.U32 R6, R5, 0x4, RZ ;  /* 0x0000000405067824 */ /* 0x010fe200078e00ff */
[----:B------:R-:W-:Y:S01]  /*00c0*/  SHF.R.S32.HI R11, RZ, 0x1d, R5 ;  /* 0x0000001dff0b7819 */ /* 0x000fe20000011405 */
[----:B------:R-:W-:Y:S01]  /*00d0*/  IMAD.IADD R10, R9, 0x1, R4 ;  /* 0x00000001090a7824 */ /* 0x000fe200078e0204 */
[----:B------:R-:W-:Y:S01]  /*00e0*/  SGXT.U32 R7, R7, 0x2 ;  /* 0x000000020707781a */ /* 0x000fe20000000000 */
[----:B------:R-:W1:Y:S01]  /*00f0*/  LDC.64 R4, c[0x0][0x218] ;  /* 0x00008600ff047b82 */ /* 0x000e620000000a00 */
[----:B------:R-:W-:Y:S01]  /*0100*/  SGXT R11, R11, 0x1 ;  /* 0x000000010b0b781a */ /* 0x000fe20000000200 */
[----:B------:R-:W-:Y:S01]  /*0110*/  IMAD.SHL.U32 R12, R10, 0x8, RZ ;  /* 0x000000080a0c7824 */ /* 0x000fe200078e00ff */
[----:B------:R-:W-:-:S02]  /*0120*/  LOP3.LUT R8, R6, R7, RZ, 0xfc, !PT ;  /* 0x0000000706087212 */ /* 0x000fc400078efcff */
[----:B------:R-:W-:Y:S02]  /*0130*/  LOP3.LUT R10, R10, 0xfffffffe, RZ, 0xc0, !PT ;  /* 0xfffffffe0a0a7812 */ /* 0x000fe400078ec0ff */
[----:B------:R-:W-:Y:S02]  /*0140*/  LEA.HI R11, R11, R8, RZ, 0x2 ;  /* 0x000000080b0b7211 */ /* 0x000fe400078f10ff */
[----:B------:R-:W-:Y:S02]  /*0150*/  LOP3.LUT R12, R12, 0xfffffff0, RZ, 0xc0, !PT ;  /* 0xfffffff00c0c7812 */ /* 0x000fe400078ec0ff */
[----:B------:R-:W-:Y:S02]  /*0160*/  LOP3.LUT R13, R11, 0xfffffffc, RZ, 0xc0, !PT ;  /* 0xfffffffc0b0d7812 */ /* 0x000fe400078ec0ff */
[----:B------:R-:W-:Y:S02]  /*0170*/  IADD3 R10, R12, R9, -R10 ;  /* 0x000000090c0a7210 */ /* 0x000fe40007ffe80a */
[----:B------:R-:W-:Y:S01]  /*0180*/  SHF.R.S32.HI R11, RZ, 0x2, R11 ;  /* 0x00000002ff0b7819 */ /* 0x000fe2000001140b */
[C---:B------:R-:W-:Y:S01]  /*0190*/  IMAD.IADD R13, R8.reuse, 0x1, -R13 ;  /* 0x00000001080d7824 */ /* 0x040fe200078e0a0d */
[----:B------:R-:W-:Y:S01]  /*01a0*/  ISETP.GE.AND P1, PT, R8, 0x8, PT ;  /* 0x000000080800780c */ /* 0x000fe20003f26270 */
[----:B------:R-:W-:-:S02]  /*01b0*/  IMAD.MOV.U32 R8, RZ, RZ, RZ ;  /* 0x000000ffff087224 */ /* 0x000fc400078e00ff */
[----:B------:R-:W-:Y:S01]  /*01c0*/  IMAD R10, R11, 0x2, R10 ;  /* 0x000000020b0a7824 */ /* 0x000fe200078e020a */
[----:B------:R-:W-:Y:S01]  /*01d0*/  ISETP.LT.AND P0, PT, R9, 0x8, !P1 ;  /* 0x000000080900780c */ /* 0x000fe20004f01270 */
[----:B------:R-:W-:Y:S02]  /*01e0*/  IMAD.MOV.U32 R11, RZ, RZ, RZ ;  /* 0x000000ffff0b7224 */ /* 0x000fe400078e00ff */
[C---:B------:R-:W-:Y:S02]  /*01f0*/  IMAD R9, R13.reuse, 0x4, R10 ;  /* 0x000000040d097824 */ /* 0x040fe400078e020a */
[----:B-1----:R-:W-:-:S04]  /*0200*/  IMAD.WIDE R4, R13, 0x4, R4 ;  /* 0x000000040d047825 */ /* 0x002fc800078e0204 */
[----:B--2---:R-:W-:Y:S01]  /*0210*/  IMAD.WIDE R2, R9, 0x4, R2 ;  /* 0x0000000409027825 */ /* 0x004fe200078e0202 */
[----:B------:R-:W2:Y:S04]  /*0220*/  @!P1 LDG.E.EL R11, desc[UR6][R4.64] ;  /* 0x00000006040b9981 */ /* 0x000ea8000c2e1900 */
[----:B------:R1:W2:Y:S01]  /*0230*/  @P0 LDG.E R8, desc[UR6][R2.64] ;  /* 0x0000000602080981 */ /* 0x0002a2000c1e1900 */
[----:B------:R-:W3:Y:S01]  /*0240*/  S2UR UR5, SR_CgaCtaId ;  /* 0x00000000000579c3 */ /* 0x000ee20000008800 */
[----:B------:R-:W-:Y:S01]  /*0250*/  IMAD.SHL.U32 R10, R15, 0x4, RZ ;  /* 0x000000040f0a7824 */ /* 0x000fe200078e00ff */
[----:B------:R-:W-:Y:S01]  /*0260*/  UMOV UR4, 0x400 ;  /* 0x0000040000047882 */ /* 0x000fe20000000000 */
[----:B------:R-:W-:Y:S02]  /*0270*/  SHF.R.U32.HI R9, RZ, 0x2, R15 ;  /* 0x00000002ff097819 */ /* 0x000fe4000001160f */
[----:B------:R-:W-:-:S02]  /*0280*/  LOP3.LUT R6, R6, 0x3, R15, 0xf8, !PT ;  /* 0x0000000306067812 */ /* 0x000fc400078ef80f */
[----:B------:R-:W-:Y:S02]  /*0290*/  LOP3.LUT R10, R10, 0x1c, RZ, 0xc0, !PT ;  /* 0x0000001c0a0a7812 */ /* 0x000fe400078ec0ff */
[----:B------:R-:W-:Y:S02]  /*02a0*/  SGXT.U32 R9, R9, 0x3 ;  /* 0x000000030909781a */ /* 0x000fe40000000000 */
[----:B------:R-:W-:Y:S02]  /*02b0*/  LOP3.LUT R7, R10, R7, RZ, 0xfc, !PT ;  /* 0x000000070a077212 */ /* 0x000fe400078efcff */
[----:B------:R-:W-:Y:S02]  /*02c0*/  LOP3.LUT R9, R0, R9, RZ, 0xfc, !PT ;  /* 0x0000000900097212 */ /* 0x000fe400078efcff */
[----:B-1----:R-:W-:Y:S02]  /*02d0*/  LOP3.LUT R2, R15, 0x1c, RZ, 0xc0, !PT ;  /* 0x0000001c0f027812 */ /* 0x002fe400078ec0ff */
[----:B------:R-:W-:-:S04]  /*02e0*/  VIMNMX R0, R6, R9, !PT ;  /* 0x0000000906007248 */ /* 0x000fc80007fe0100 */
[----:B------:R-:W-:Y:S02]  /*02f0*/  ISETP.GE.AND P0, PT, R0, 0x8, PT ;  /* 0x000000080000780c */ /* 0x000fe40003f06270 */
[----:B------:R-:W-:Y:S01]  /*0300*/  LOP3.LUT R0, R15, 0x1f, RZ, 0xc0, !PT ;  /* 0x0000001f0f007812 */ /* 0x000fe200078ec0ff */
[----:B---3--:R-:W-:-:S06]  /*0310*/  UPRMT UR4, UR5, 0x654, UR4 ;  /* 0x0000065405047896 */ /* 0x008fcc0008000004 */
[----:B------:R-:W-:Y:S02]  /*0320*/  VIADD R10, R10, UR4 ;  /* 0x000000040a0a7c36 */ /* 0x000fe40008000000 */
[----:B------:R-:W-:Y:S02]  /*0330*/  VIADD R3, R2, UR4 ;  /* 0x0000000402037c36 */ /* 0x000fe40008000000 */
[----:B------:R-:W-:Y:S02]  /*0340*/  IMAD R7, R7, 0x4, R10 ;  /* 0x0000000407077824 */ /* 0x000fe400078e020a */
[----:B------:R-:W-:Y:S02]  /*0350*/  IMAD R0, R0, 0x4, R3 ;  /* 0x0000000400007824 */ /* 0x000fe400078e0203 */
[----:B--2---:R-:W-:-:S05]  /*0360*/  FADD R8, R11, R8 ;  /* 0x000000080b087221 */ /* 0x004fca0000000000 */
[----:B------:R1:W-:Y:S01]  /*0370*/  STS [R7], R8 ;  /* 0x0000000807007388 */ /* 0x0003e20000000800 */
[----:B------:R-:W-:Y:S06]  /*0380*/  BAR.SYNC.DEFER_BLOCKING 0x0 ;  /* 0x0000000000007b1d */ /* 0x000fec0000010000 */
[----:B-1----:R-:W-:Y:S05]  /*0390*/  @P0 EXIT ;  /* 0x000000000000094d */ /* 0x002fea0003800000 */
[----:B------:R-:W0:Y:S01]  /*03a0*/  LDS R5, [R0] ;  /* 0x0000000000057984 */ /* 0x000e220000000800 */
[----:B------:R-:W1:Y:S01]  /*03b0*/  LDC.64 R2, c[0x0][0x220] ;  /* 0x00008800ff027b82 */ /* 0x000e620000000a00 */
[----:B------:R-:W-:-:S04]  /*03c0*/  IMAD R9, R9, 0x8, R6 ;  /* 0x0000000809097824 */ /* 0x000fc800078e0206 */
[----:B-1----:R-:W-:-:S05]  /*03d0*/  IMAD.WIDE R2, R9, 0x4, R2 ;  /* 0x0000000409027825 */ /* 0x002fca00078e0202 */
[----:B0-----:R-:W-:Y:S01]  /*03e0*/  STG.E desc[UR6][R2.64], R5 ;  /* 0x0000000502007986 */ /* 0x001fe2000c101906 */
[----:B------:R-:W-:Y:S05]  /*03f0*/  EXIT ;  /* 0x000000000000794d */ /* 0x000fea0003800000 */
.L_x_0:
[----:B------:R-:W-:-:S00]  /*0400*/  BRA `(.L_x_0) ;  /* 0xfffffffc00fc7947 */ /* 0x000fc0000383ffff */
[----:B------:R-:W-:-:S00]  /*0410*/  NOP ;  /* 0x0000000000007918 */ /* 0x000fc00000000000 */
        /* <DEDUP_REMOVED lines=14> */
.L_x_1:


//--------------------- .nv.shared.triton_poi_fused_clone_3 --------------------------
	.section	.nv.shared.triton_poi_fused_clone_3,"aw",@nobits
	.sectionflags	@""
	.align	16
	.zero		1024


//--------------------- .nv.constant0.triton_poi_fused_clone_3 --------------------------
	.section	.nv.constant0.triton_poi_fused_clone_3,"a",@progbits
	.sectionflags	@""
	.align	4
.nv.constant0.triton_poi_fused_clone_3:
	.zero		560
